	.headerflags	@"EF_CUDA_TEXMODE_UNIFIED EF_CUDA_64BIT_ADDRESS EF_CUDA_SM89 EF_CUDA_VIRTUAL_SM(EF_CUDA_SM89)"
	.elftype	@"ET_EXEC"


//--------------------- .nv.info                  --------------------------
	.section	.nv.info,"",@"SHT_CUDA_INFO"
	.align	4


	//----- nvinfo : EIATTR_REGCOUNT
	.align		4
        /*0000*/ 	.byte	0x04, 0x2f
        /*0002*/ 	.short	(.L_1 - .L_0)
	.align		4
.L_0:
        /*0004*/ 	.word	index@(triton_poi_fused_arange_copy_select_slice_zeros_0)
        /*0008*/ 	.word	0x0000000c


	//----- nvinfo : EIATTR_FRAME_SIZE
	.align		4
.L_1:
        /*000c*/ 	.byte	0x04, 0x11
        /*000e*/ 	.short	(.L_3 - .L_2)
	.align		4
.L_2:
        /*0010*/ 	.word	index@(triton_poi_fused_arange_copy_select_slice_zeros_0)
        /*0014*/ 	.word	0x00000000


	//----- nvinfo : EIATTR_MIN_STACK_SIZE
	.align		4
.L_3:
        /*0018*/ 	.byte	0x04, 0x12
        /*001a*/ 	.short	(.L_5 - .L_4)
	.align		4
.L_4:
        /*001c*/ 	.word	index@(triton_poi_fused_arange_copy_select_slice_zeros_0)
        /*0020*/ 	.word	0x00000000
.L_5:


//--------------------- .nv.info.triton_poi_fused_arange_copy_select_slice_zeros_0 --------------------------
	.section	.nv.info.triton_poi_fused_arange_copy_select_slice_zeros_0,"",@"SHT_CUDA_INFO"
	.sectionflags	@""
	.align	4


	//----- nvinfo : EIATTR_CUDA_API_VERSION
	.align		4
        /*0000*/ 	.byte	0x04, 0x37
        /*0002*/ 	.short	(.L_7 - .L_6)
.L_6:
        /*0004*/ 	.word	0x00000080


	//----- nvinfo : EIATTR_PARAM_CBANK
	.align		4
.L_7:
        /*0008*/ 	.byte	0x04, 0x0a
        /*000a*/ 	.short	(.L_9 - .L_8)
	.align		4
.L_8:
        /*000c*/ 	.word	index@(.nv.constant0.triton_poi_fused_arange_copy_select_slice_zeros_0)
        /*0010*/ 	.short	0x0160
        /*0012*/ 	.short	0x0020


	//----- nvinfo : EIATTR_CBANK_PARAM_SIZE
	.align		4
.L_9:
        /*0014*/ 	.byte	0x03, 0x19
        /*0016*/ 	.short	0x0020


	//----- nvinfo : EIATTR_KPARAM_INFO
	.align		4
        /*0018*/ 	.byte	0x04, 0x17
        /*001a*/ 	.short	(.L_11 - .L_10)
.L_10:
        /*001c*/ 	.word	0x00000000
        /*0020*/ 	.short	0x0003
        /*0022*/ 	.short	0x0018
        /*0024*/ 	.byte	0x00, 0xf4, 0x21, 0x00


	//----- nvinfo : EIATTR_KPARAM_INFO
	.align		4
.L_11:
        /*0028*/ 	.byte	0x04, 0x17
        /*002a*/ 	.short	(.L_13 - .L_12)
.L_12:
        /*002c*/ 	.word	0x00000000
        /*0030*/ 	.short	0x0002
        /*0032*/ 	.short	0x0010
        /*0034*/ 	.byte	0x00, 0xf0, 0x11, 0x00


	//----- nvinfo : EIATTR_KPARAM_INFO
	.align		4
.L_13:
        /*0038*/ 	.byte	0x04, 0x17
        /*003a*/ 	.short	(.L_15 - .L_14)
.L_14:
        /*003c*/ 	.word	0x00000000
        /*0040*/ 	.short	0x0001
        /*0042*/ 	.short	0x0008
        /*0044*/ 	.byte	0x00, 0xf4, 0x21, 0x00


	//----- nvinfo : EIATTR_KPARAM_INFO
	.align		4
.L_15:
        /*0048*/ 	.byte	0x04, 0x17
        /*004a*/ 	.short	(.L_17 - .L_16)
.L_16:
        /*004c*/ 	.word	0x00000000
        /*0050*/ 	.short	0x0000
        /*0052*/ 	.short	0x0000
        /*0054*/ 	.byte	0x00, 0xf4, 0x21, 0x00


	//----- nvinfo : EIATTR_MAXREG_COUNT
	.align		4
.L_17:
        /*0058*/ 	.byte	0x03, 0x1b
        /*005a*/ 	.short	0x00ff


	//----- nvinfo : EIATTR_EXIT_INSTR_OFFSETS
	.align		4
        /*005c*/ 	.byte	0x04, 0x1c
        /*005e*/ 	.short	(.L_19 - .L_18)


	//   ....[0]....
.L_18:
        /*0060*/ 	.word	0x00000190


	//   ....[1]....
        /*0064*/ 	.word	0x000001b0


	//----- nvinfo : EIATTR_REQNTID
	.align		4
.L_19:
        /*0068*/ 	.byte	0x04, 0x10
        /*006a*/ 	.short	(.L_21 - .L_20)
.L_20:
        /*006c*/ 	.word	0x00000080
        /*0070*/ 	.word	0x00000001
        /*0074*/ 	.word	0x00000001
.L_21:


//--------------------- .nv.callgraph             --------------------------
	.section	.nv.callgraph,"",@"SHT_CUDA_CALLGRAPH"
	.align	4
	.sectionentsize	8
	.align		4
        /*0000*/ 	.word	0x00000000
	.align		4
        /*0004*/ 	.word	0xffffffff
	.align		4
        /*0008*/ 	.word	0x00000000
	.align		4
        /*000c*/ 	.word	0xfffffffe
	.align		4
        /*0010*/ 	.word	0x00000000
	.align		4
        /*0014*/ 	.word	0xfffffffd
	.align		4
        /*0018*/ 	.word	0x00000000
	.align		4
        /*001c*/ 	.word	0xfffffffc


//--------------------- .nv.rel.action            --------------------------
	.section	.nv.rel.action,"",@"SHT_CUDA_RELOCINFO"
	.align	8
	.sectionentsize	8
        /*0000*/ 	.byte	0x73, 0x00, 0x00, 0x00, 0x00, 0x00, 0x00, 0x00, 0x00, 0x00, 0x00, 0x11, 0x25, 0x00, 0x05, 0x36


//--------------------- .nv.constant0.triton_poi_fused_arange_copy_select_slice_zeros_0 --------------------------
	.section	.nv.constant0.triton_poi_fused_arange_copy_select_slice_zeros_0,"a",@progbits
	.sectionflags	@""
	.align	4
.nv.constant0.triton_poi_fused_arange_copy_select_slice_zeros_0:
	.zero		384


//--------------------- .text.triton_poi_fused_arange_copy_select_slice_zeros_0 --------------------------
	.section	.text.triton_poi_fused_arange_copy_select_slice_zeros_0,"ax",@progbits
	.sectioninfo	@"SHI_REGISTERS=12"
	.align	128
        .global         triton_poi_fused_arange_copy_select_slice_zeros_0
        .type           triton_poi_fused_arange_copy_select_slice_zeros_0,@function
        .size           triton_poi_fused_arange_copy_select_slice_zeros_0,(.L_x_1 - triton_poi_fused_arange_copy_select_slice_zeros_0)
        .other          triton_poi_fused_arange_copy_select_slice_zeros_0,@"STO_CUDA_ENTRY STV_DEFAULT"
triton_poi_fused_arange_copy_select_slice_zeros_0:
.text.triton_poi_fused_arange_copy_select_slice_zeros_0:
[----:B------:R-:W-:Y:S02]  /*0000*/  IMAD.MOV.U32 R1, RZ, RZ, c[0x0][0x28] ;  /* 0x00000a00ff017624 */ /* 0x000fe400078e00ff */
[----:B------:R-:W0:Y:S01]  /*0010*/  S2R R0, SR_TID.X ;  /* 0x0000000000007919 */ /* 0x000e220000002100 */
[----:B------:R-:W-:Y:S01]  /*0020*/  IMAD.MOV.U32 R9, RZ, RZ, RZ ;  /* 0x000000ffff097224 */ /* 0x000fe200078e00ff */
[----:B------:R-:W-:Y:S02]  /*0030*/  ULDC.64 UR4, c[0x0][0x118] ;  /* 0x0000460000047ab9 */ /* 0x000fe40000000a00 */
[----:B------:R-:W1:Y:S01]  /*0040*/  S2R R3, SR_CTAID.X ;  /* 0x0000000000037919 */ /* 0x000e620000002500 */
[----:B0-----:R-:W-:-:S05]  /*0050*/  LOP3.LUT R0, R0, 0x7f, RZ, 0xc0, !PT ;  /* 0x0000007f00007812 */ /* 0x001fca00078ec0ff */
[----:B-1----:R-:W-:-:S04]  /*0060*/  IMAD R0, R3, 0x80, R0 ;  /* 0x0000008003007824 */ /* 0x002fc800078e0200 */
[----:B------:R-:W-:-:S05]  /*0070*/  IMAD.HI R2, R0, 0x55555556, RZ ;  /* 0x5555555600027827 */ /* 0x000fca00078e02ff */
[----:B------:R-:W-:-:S05]  /*0080*/  LEA.HI R3, R2, R2, RZ, 0x1 ;  /* 0x0000000202037211 */ /* 0x000fca00078f08ff */
[C---:B------:R-:W-:Y:S02]  /*0090*/  IMAD R2, R3.reuse, -0x3, R0 ;  /* 0xfffffffd03027824 */ /* 0x040fe400078e0200 */
[----:B------:R-:W-:-:S03]  /*00a0*/  IMAD.SHL.U32 R5, R3, 0x2, RZ ;  /* 0x0000000203057824 */ /* 0x000fc600078e00ff */
[C---:B------:R-:W-:Y:S02]  /*00b0*/  ISETP.GT.AND P0, PT, R2.reuse, RZ, PT ;  /* 0x000000ff0200720c */ /* 0x040fe40003f04270 */
[----:B------:R-:W-:Y:S02]  /*00c0*/  SHF.R.S32.HI R4, RZ, 0x1f, R2 ;  /* 0x0000001fff047819 */ /* 0x000fe40000011402 */
[----:B------:R-:W-:Y:S02]  /*00d0*/  IADD3 R6, P2, R2, R5, RZ ;  /* 0x0000000502067210 */ /* 0x000fe40007f5e0ff */
[----:B------:R-:W-:Y:S02]  /*00e0*/  ISETP.LT.AND P1, PT, R0, c[0x0][0x170], P0 ;  /* 0x00005c0000007a0c */ /* 0x000fe40000721270 */
[----:B------:R-:W-:Y:S02]  /*00f0*/  LEA.HI.X.SX32 R5, R5, R4, 0x1, P2 ;  /* 0x0000000405057211 */ /* 0x000fe400010f0eff */
[----:B------:R-:W-:-:S04]  /*0100*/  LEA R4, P2, R6, c[0x0][0x160], 0x2 ;  /* 0x0000580006047a11 */ /* 0x000fc800078410ff */
[----:B------:R-:W-:-:S05]  /*0110*/  LEA.HI.X R5, R6, c[0x0][0x164], R5, 0x2, P2 ;  /* 0x0000590006057a11 */ /* 0x000fca00010f1405 */
[----:B------:R0:W2:Y:S01]  /*0120*/  @P1 LDG.E R9, [R4.64+-0x4] ;  /* 0xfffffc0404091981 */ /* 0x0000a2000c1e1900 */
[----:B------:R-:W-:Y:S01]  /*0130*/  ISETP.GE.AND P2, PT, R0, c[0x0][0x170], PT ;  /* 0x00005c0000007a0c */ /* 0x000fe20003f46270 */
[----:B------:R-:W-:Y:S01]  /*0140*/  IMAD.MOV.U32 R7, RZ, RZ, 0x4 ;  /* 0x00000004ff077424 */ /* 0x000fe200078e00ff */
[----:B------:R-:W-:Y:S02]  /*0150*/  ISETP.NE.AND P1, PT, R2, RZ, PT ;  /* 0x000000ff0200720c */ /* 0x000fe40003f25270 */
[----:B------:R-:W-:Y:S01]  /*0160*/  I2FP.F32.S32 R6, R3 ;  /* 0x0000000300067245 */ /* 0x000fe20000201400 */
[----:B------:R-:W-:-:S03]  /*0170*/  IMAD.WIDE R2, R0, R7, c[0x0][0x168] ;  /* 0x00005a0000027625 */ /* 0x000fc600078e0207 */
[----:B--2---:R-:W-:-:S05]  /*0180*/  @!P0 SEL R9, R6, RZ, !P1 ;  /* 0x000000ff06098207 */ /* 0x004fca0004800000 */
[----:B------:R-:W-:Y:S05]  /*0190*/  @P2 EXIT ;  /* 0x000000000000294d */ /* 0x000fea0003800000 */
[----:B0-----:R-:W-:Y:S01]  /*01a0*/  STG.E [R2.64], R9 ;  /* 0x0000000902007986 */ /* 0x001fe2000c101904 */
[----:B------:R-:W-:Y:S05]  /*01b0*/  EXIT ;  /* 0x000000000000794d */ /* 0x000fea0003800000 */
.L_x_0:
[----:B------:R-:W-:-:S00]  /*01c0*/  BRA `(.L_x_0) ;  /* 0xfffffff000007947 */ /* 0x000fc0000383ffff */
[----:B------:R-:W-:-:S00]  /*01d0*/  NOP ;  /* 0x0000000000007918 */ /* 0x000fc00000000000 */
        /* <DEDUP_REMOVED lines=10> */
.L_x_1:
